//
// Generated by NVIDIA NVVM Compiler
//
// Compiler Build ID: CL-36424714
// Cuda compilation tools, release 13.0, V13.0.88
// Based on NVVM 20.0.0
//

.version 9.0
.target sm_100
.address_size 64

	// .globl	_Z9dotKernelPiPKiS1_i
.extern .func  (.param .b32 func_retval0) vprintf
(
	.param .b64 vprintf_param_0,
	.param .b64 vprintf_param_1
)
;
// _ZZ9dotKernelPiPKiS1_iE6s_prod has been demoted
.global .align 1 .b8 $str[25] = {66, 108, 111, 99, 107, 95, 37, 100, 44, 32, 98, 108, 111, 99, 107, 83, 117, 109, 32, 61, 32, 37, 100, 10};

.visible .entry _Z9dotKernelPiPKiS1_i(
	.param .u64 .ptr .align 1 _Z9dotKernelPiPKiS1_i_param_0,
	.param .u64 .ptr .align 1 _Z9dotKernelPiPKiS1_i_param_1,
	.param .u64 .ptr .align 1 _Z9dotKernelPiPKiS1_i_param_2,
	.param .u32 _Z9dotKernelPiPKiS1_i_param_3
)
{
	.local .align 8 .b8 	__local_depot0[8];
	.reg .b64 	%SP;
	.reg .b64 	%SPL;
	.reg .pred 	%p<11>;
	.reg .b32 	%r<134>;
	.reg .b64 	%rd<14>;
	// demoted variable
	.shared .align 4 .b8 _ZZ9dotKernelPiPKiS1_iE6s_prod[256];
	mov.u64 	%SPL, __local_depot0;
	cvta.local.u64 	%SP, %SPL;
	ld.param.u64 	%rd1, [_Z9dotKernelPiPKiS1_i_param_0];
	ld.param.u64 	%rd2, [_Z9dotKernelPiPKiS1_i_param_1];
	ld.param.u64 	%rd3, [_Z9dotKernelPiPKiS1_i_param_2];
	ld.param.u32 	%r38, [_Z9dotKernelPiPKiS1_i_param_3];
	mov.u32 	%r1, %tid.x;
	mov.u32 	%r2, %ntid.x;
	mov.u32 	%r3, %ctaid.x;
	mad.lo.s32 	%r4, %r2, %r3, %r1;
	setp.ge.s32 	%p1, %r4, %r38;
	@%p1 bra 	$L__BB0_15;
	cvta.to.global.u64 	%rd4, %rd2;
	cvta.to.global.u64 	%rd5, %rd3;
	mul.wide.s32 	%rd6, %r4, 4;
	add.s64 	%rd7, %rd4, %rd6;
	ld.global.u32 	%r39, [%rd7];
	add.s64 	%rd8, %rd5, %rd6;
	ld.global.u32 	%r40, [%rd8];
	mul.lo.s32 	%r41, %r40, %r39;
	shl.b32 	%r42, %r1, 2;
	mov.u32 	%r43, _ZZ9dotKernelPiPKiS1_iE6s_prod;
	add.s32 	%r44, %r43, %r42;
	st.shared.u32 	[%r44], %r41;
	bar.sync 	0;
	setp.ne.s32 	%p2, %r1, 0;
	@%p2 bra 	$L__BB0_15;
	and.b32  	%r5, %r2, 15;
	setp.lt.u32 	%p3, %r2, 16;
	mov.b32 	%r125, 0;
	mov.u32 	%r133, %r125;
	@%p3 bra 	$L__BB0_5;
	and.b32  	%r125, %r2, 2032;
	add.s32 	%r118, %r43, 32;
	and.b32  	%r50, %r2, -16;
	neg.s32 	%r119, %r50;
	mov.b32 	%r133, 0;
$L__BB0_4:
	.pragma "nounroll";
	ld.shared.u32 	%r51, [%r118+-32];
	add.s32 	%r52, %r51, %r133;
	ld.shared.u32 	%r53, [%r118+-28];
	add.s32 	%r54, %r53, %r52;
	ld.shared.u32 	%r55, [%r118+-24];
	add.s32 	%r56, %r55, %r54;
	ld.shared.u32 	%r57, [%r118+-20];
	add.s32 	%r58, %r57, %r56;
	ld.shared.u32 	%r59, [%r118+-16];
	add.s32 	%r60, %r59, %r58;
	ld.shared.u32 	%r61, [%r118+-12];
	add.s32 	%r62, %r61, %r60;
	ld.shared.u32 	%r63, [%r118+-8];
	add.s32 	%r64, %r63, %r62;
	ld.shared.u32 	%r65, [%r118+-4];
	add.s32 	%r66, %r65, %r64;
	ld.shared.u32 	%r67, [%r118];
	add.s32 	%r68, %r67, %r66;
	ld.shared.u32 	%r69, [%r118+4];
	add.s32 	%r70, %r69, %r68;
	ld.shared.u32 	%r71, [%r118+8];
	add.s32 	%r72, %r71, %r70;
	ld.shared.u32 	%r73, [%r118+12];
	add.s32 	%r74, %r73, %r72;
	ld.shared.u32 	%r75, [%r118+16];
	add.s32 	%r76, %r75, %r74;
	ld.shared.u32 	%r77, [%r118+20];
	add.s32 	%r78, %r77, %r76;
	ld.shared.u32 	%r79, [%r118+24];
	add.s32 	%r80, %r79, %r78;
	ld.shared.u32 	%r81, [%r118+28];
	add.s32 	%r133, %r81, %r80;
	add.s32 	%r119, %r119, 16;
	add.s32 	%r118, %r118, 64;
	setp.ne.s32 	%p4, %r119, 0;
	@%p4 bra 	$L__BB0_4;
$L__BB0_5:
	setp.eq.s32 	%p5, %r5, 0;
	@%p5 bra 	$L__BB0_14;
	and.b32  	%r17, %r2, 7;
	setp.lt.u32 	%p6, %r5, 8;
	@%p6 bra 	$L__BB0_8;
	shl.b32 	%r83, %r125, 2;
	add.s32 	%r85, %r43, %r83;
	ld.shared.u32 	%r86, [%r85];
	add.s32 	%r87, %r86, %r133;
	ld.shared.u32 	%r88, [%r85+4];
	add.s32 	%r89, %r88, %r87;
	ld.shared.u32 	%r90, [%r85+8];
	add.s32 	%r91, %r90, %r89;
	ld.shared.u32 	%r92, [%r85+12];
	add.s32 	%r93, %r92, %r91;
	ld.shared.u32 	%r94, [%r85+16];
	add.s32 	%r95, %r94, %r93;
	ld.shared.u32 	%r96, [%r85+20];
	add.s32 	%r97, %r96, %r95;
	ld.shared.u32 	%r98, [%r85+24];
	add.s32 	%r99, %r98, %r97;
	ld.shared.u32 	%r100, [%r85+28];
	add.s32 	%r133, %r100, %r99;
	add.s32 	%r125, %r125, 8;
$L__BB0_8:
	setp.eq.s32 	%p7, %r17, 0;
	@%p7 bra 	$L__BB0_14;
	and.b32  	%r23, %r2, 3;
	setp.lt.u32 	%p8, %r17, 4;
	@%p8 bra 	$L__BB0_11;
	shl.b32 	%r102, %r125, 2;
	add.s32 	%r104, %r43, %r102;
	ld.shared.u32 	%r105, [%r104];
	add.s32 	%r106, %r105, %r133;
	ld.shared.u32 	%r107, [%r104+4];
	add.s32 	%r108, %r107, %r106;
	ld.shared.u32 	%r109, [%r104+8];
	add.s32 	%r110, %r109, %r108;
	ld.shared.u32 	%r111, [%r104+12];
	add.s32 	%r133, %r111, %r110;
	add.s32 	%r125, %r125, 4;
$L__BB0_11:
	setp.eq.s32 	%p9, %r23, 0;
	@%p9 bra 	$L__BB0_14;
	shl.b32 	%r112, %r125, 2;
	add.s32 	%r131, %r43, %r112;
	neg.s32 	%r130, %r23;
$L__BB0_13:
	.pragma "nounroll";
	ld.shared.u32 	%r114, [%r131];
	add.s32 	%r133, %r114, %r133;
	add.s32 	%r131, %r131, 4;
	add.s32 	%r130, %r130, 1;
	setp.ne.s32 	%p10, %r130, 0;
	@%p10 bra 	$L__BB0_13;
$L__BB0_14:
	add.u64 	%rd9, %SP, 0;
	add.u64 	%rd10, %SPL, 0;
	st.local.v2.u32 	[%rd10], {%r3, %r133};
	mov.u64 	%rd11, $str;
	cvta.global.u64 	%rd12, %rd11;
	{ // callseq 0, 0
	.param .b64 param0;
	st.param.b64 	[param0], %rd12;
	.param .b64 param1;
	st.param.b64 	[param1], %rd9;
	.param .b32 retval0;
	call.uni (retval0), 
	vprintf, 
	(
	param0, 
	param1
	);
	ld.param.b32 	%r115, [retval0];
	} // callseq 0
	cvta.to.global.u64 	%rd13, %rd1;
	atom.global.add.u32 	%r117, [%rd13], %r133;
$L__BB0_15:
	ret;

}


// ===== COMPILED SASS (sm_100) =====

	.target	sm_100

	.elftype	@"ET_EXEC"


//--------------------- .note.nv.tkinfo           --------------------------
	.section	.note.nv.tkinfo,"",@"SHT_NOTE"
	.sectionflags	@"SHF_NOTE_NV_TKINFO"
	.tkinfo
        /*0018*/ 	.word	0x00000002
        /*0030*/ 	.string	""
        /*0030*/ 	.string	"ptxas"
        /*0030*/ 	.string	"Cuda compilation tools, release 13.0, V13.0.88"
        /*0030*/ 	.string	"Build cuda_13.0.r13.0/compiler.36424714_0"
        /*0030*/ 	.string	"-arch sm_100 -m 64 "



//--------------------- .note.nv.cuinfo           --------------------------
	.section	.note.nv.cuinfo,"",@"SHT_NOTE"
	.sectionflags	@"SHF_NOTE_NV_CUINFO"
        /*0018*/ 	.short	0x0002
        /*001a*/ 	.short	0x0064
        /*001c*/ 	.short	0x0082
	.zero		2


//--------------------- .nv.info                  --------------------------
	.section	.nv.info,"",@"SHT_CUDA_INFO"
	.align	4


	//----- nvinfo : EIATTR_REGCOUNT
	.align		4
        /*0000*/ 	.byte	0x04, 0x2f
        /*0002*/ 	.short	(.L_2 - .L_1)
	.align		4
.L_1:
        /*0004*/ 	.word	index@(_Z9dotKernelPiPKiS1_i)
        /*0008*/ 	.word	0x0000001e


	//----- nvinfo : EIATTR_FRAME_SIZE
	.align		4
.L_2:
        /*000c*/ 	.byte	0x04, 0x11
        /*000e*/ 	.short	(.L_4 - .L_3)
	.align		4
.L_3:
        /*0010*/ 	.word	index@(_Z9dotKernelPiPKiS1_i)
        /*0014*/ 	.word	0x00000008


	//----- nvinfo : EIATTR_MIN_STACK_SIZE
	.align		4
.L_4:
        /*0018*/ 	.byte	0x04, 0x12
        /*001a*/ 	.short	(.L_6 - .L_5)
	.align		4
.L_5:
        /*001c*/ 	.word	index@(_Z9dotKernelPiPKiS1_i)
        /*0020*/ 	.word	0x00000008
.L_6:


//--------------------- .nv.compat                --------------------------
	.section	.nv.compat,"",@"SHT_CUDA_COMPAT_INFO"
	.align	4
        /*0000*/ 	.byte	0x02, 0x09, 0x00, 0x00, 0x02, 0x02, 0x01, 0x00, 0x02, 0x05, 0x05, 0x00, 0x03, 0x07, 0x01, 0x01
        /*0010*/ 	.byte	0x02, 0x03, 0x00, 0x00, 0x02, 0x06, 0x01, 0x00, 0x04, 0x0b, 0x08, 0x00, 0x09, 0x00, 0x00, 0x00
        /*0020*/ 	.byte	0x00, 0x00, 0x00, 0x00


//--------------------- .nv.info._Z9dotKernelPiPKiS1_i --------------------------
	.section	.nv.info._Z9dotKernelPiPKiS1_i,"",@"SHT_CUDA_INFO"
	.sectionflags	@""
	.align	4


	//----- nvinfo : EIATTR_CUDA_API_VERSION
	.align		4
        /*0000*/ 	.byte	0x04, 0x37
        /*0002*/ 	.short	(.L_8 - .L_7)
.L_7:
        /*0004*/ 	.word	0x00000082


	//----- nvinfo : EIATTR_KPARAM_INFO
	.align		4
.L_8:
        /*0008*/ 	.byte	0x04, 0x17
        /*000a*/ 	.short	(.L_10 - .L_9)
.L_9:
        /*000c*/ 	.word	0x00000000
        /*0010*/ 	.short	0x0003
        /*0012*/ 	.short	0x0018
        /*0014*/ 	.byte	0x00, 0xf0, 0x11, 0x00


	//----- nvinfo : EIATTR_KPARAM_INFO
	.align		4
.L_10:
        /*0018*/ 	.byte	0x04, 0x17
        /*001a*/ 	.short	(.L_12 - .L_11)
.L_11:
        /*001c*/ 	.word	0x00000000
        /*0020*/ 	.short	0x0002
        /*0022*/ 	.short	0x0010
        /*0024*/ 	.byte	0x00, 0xf5, 0x21, 0x00


	//----- nvinfo : EIATTR_KPARAM_INFO
	.align		4
.L_12:
        /*0028*/ 	.byte	0x04, 0x17
        /*002a*/ 	.short	(.L_14 - .L_13)
.L_13:
        /*002c*/ 	.word	0x00000000
        /*0030*/ 	.short	0x0001
        /*0032*/ 	.short	0x0008
        /*0034*/ 	.byte	0x00, 0xf5, 0x21, 0x00


	//----- nvinfo : EIATTR_KPARAM_INFO
	.align		4
.L_14:
        /*0038*/ 	.byte	0x04, 0x17
        /*003a*/ 	.short	(.L_16 - .L_15)
.L_15:
        /*003c*/ 	.word	0x00000000
        /*0040*/ 	.short	0x0000
        /*0042*/ 	.short	0x0000
        /*0044*/ 	.byte	0x00, 0xf5, 0x21, 0x00


	//----- nvinfo : EIATTR_SPARSE_MMA_MASK
	.align		4
.L_16:
        /*0048*/ 	.byte	0x03, 0x50
        /*004a*/ 	.short	0x0000


	//----- nvinfo : EIATTR_MAXREG_COUNT
	.align		4
        /*004c*/ 	.byte	0x03, 0x1b
        /*004e*/ 	.short	0x00ff


	//----- nvinfo : EIATTR_NUM_BARRIERS
	.align		4
        /*0050*/ 	.byte	0x02, 0x4c
        /*0052*/ 	.byte	0x01
	.zero		1


	//----- nvinfo : EIATTR_EXTERNS
	.align		4
        /*0054*/ 	.byte	0x04, 0x0f
        /*0056*/ 	.short	(.L_18 - .L_17)


	//   ....[0]....
	.align		4
.L_17:
        /*0058*/ 	.word	index@(vprintf)


	//----- nvinfo : EIATTR_MERCURY_ISA_VERSION
	.align		4
.L_18:
        /*005c*/ 	.byte	0x03, 0x5f
        /*005e*/ 	.short	0x0101


	//----- nvinfo : EIATTR_VRC_CTA_INIT_COUNT
	.align		4
        /*0060*/ 	.byte	0x02, 0x4a
	.zero		1
	.zero		1


	//----- nvinfo : EIATTR_SYSCALL_OFFSETS
	.align		4
        /*0064*/ 	.byte	0x04, 0x46
        /*0066*/ 	.short	(.L_20 - .L_19)


	//   ....[0]....
.L_19:
        /*0068*/ 	.word	0x000005e0


	//----- nvinfo : EIATTR_EXIT_INSTR_OFFSETS
	.align		4
.L_20:
        /*006c*/ 	.byte	0x04, 0x1c
        /*006e*/ 	.short	(.L_22 - .L_21)


	//   ....[0]....
.L_21:
        /*0070*/ 	.word	0x000000c0


	//   ....[1]....
        /*0074*/ 	.word	0x000001c0


	//   ....[2]....
        /*0078*/ 	.word	0x00000610


	//----- nvinfo : EIATTR_CRS_STACK_SIZE
	.align		4
.L_22:
        /*007c*/ 	.byte	0x04, 0x1e
        /*007e*/ 	.short	(.L_24 - .L_23)
.L_23:
        /*0080*/ 	.word	0x00000000


	//----- nvinfo : EIATTR_CBANK_PARAM_SIZE
	.align		4
.L_24:
        /*0084*/ 	.byte	0x03, 0x19
        /*0086*/ 	.short	0x001c


	//----- nvinfo : EIATTR_PARAM_CBANK
	.align		4
        /*0088*/ 	.byte	0x04, 0x0a
        /*008a*/ 	.short	(.L_26 - .L_25)
	.align		4
.L_25:
        /*008c*/ 	.word	index@(.nv.constant0._Z9dotKernelPiPKiS1_i)
        /*0090*/ 	.short	0x0380
        /*0092*/ 	.short	0x001c


	//----- nvinfo : EIATTR_SW_WAR
	.align		4
.L_26:
        /*0094*/ 	.byte	0x04, 0x36
        /*0096*/ 	.short	(.L_28 - .L_27)
.L_27:
        /*0098*/ 	.word	0x00000008
.L_28:


//--------------------- .nv.callgraph             --------------------------
	.section	.nv.callgraph,"",@"SHT_CUDA_CALLGRAPH"
	.align	4
	.sectionentsize	8
	.align		4
        /*0000*/ 	.word	0x00000000
	.align		4
        /*0004*/ 	.word	0xffffffff
	.align		4
        /*0008*/ 	.word	index@(_Z9dotKernelPiPKiS1_i)
	.align		4
        /*000c*/ 	.word	index@(vprintf)
	.align		4
        /*0010*/ 	.word	0x00000000
	.align		4
        /*0014*/ 	.word	0xfffffffe
	.align		4
        /*0018*/ 	.word	0x00000000
	.align		4
        /*001c*/ 	.word	0xfffffffd
	.align		4
        /*0020*/ 	.word	0x00000000
	.align		4
        /*0024*/ 	.word	0xfffffffc


//--------------------- .nv.constant4             --------------------------
	.section	.nv.constant4,"a",@progbits
	.align	8
	.align		8
.nv.constant4:
        /*0000*/ 	.dword	vprintf
	.align		8
        /*0008*/ 	.dword	$str


//--------------------- .text._Z9dotKernelPiPKiS1_i --------------------------
	.section	.text._Z9dotKernelPiPKiS1_i,"ax",@progbits
	.align	128
        .global         _Z9dotKernelPiPKiS1_i
        .type           _Z9dotKernelPiPKiS1_i,@function
        .size           _Z9dotKernelPiPKiS1_i,(.L_x_7 - _Z9dotKernelPiPKiS1_i)
        .other          _Z9dotKernelPiPKiS1_i,@"STO_CUDA_ENTRY STV_DEFAULT"
_Z9dotKernelPiPKiS1_i:
.text._Z9dotKernelPiPKiS1_i:
[----:B------:R-:W0:Y:S01]  /*0000*/  LDC R1, c[0x0][0x37c] ;  /* 0x0000df00ff017b82 */ /* 0x000e220000000800 */
[----:B------:R-:W1:Y:S01]  /*0010*/  S2R R2, SR_TID.X ;  /* 0x0000000000027919 */ /* 0x000e620000002100 */
[----:B------:R-:W2:Y:S06]  /*0020*/  LDCU UR5, c[0x0][0x2fc] ;  /* 0x00005f80ff0577ac */ /* 0x000eac0008000800 */
[----:B------:R-:W1:Y:S01]  /*0030*/  LDC R3, c[0x0][0x360] ;  /* 0x0000d800ff037b82 */ /* 0x000e620000000800 */
[----:B0-----:R-:W-:Y:S01]  /*0040*/  VIADD R1, R1, 0xfffffff8 ;  /* 0xfffffff801017836 */ /* 0x001fe20000000000 */
[----:B------:R-:W1:Y:S01]  /*0050*/  S2R R16, SR_CTAID.X ;  /* 0x0000000000107919 */ /* 0x000e620000002500 */
[----:B------:R-:W0:Y:S01]  /*0060*/  LDCU UR6, c[0x0][0x398] ;  /* 0x00007300ff0677ac */ /* 0x000e220008000800 */
[----:B------:R-:W3:Y:S02]  /*0070*/  LDCU UR4, c[0x0][0x2f8] ;  /* 0x00005f00ff0477ac */ /* 0x000ee40008000800 */
[----:B---3--:R-:W-:-:S05]  /*0080*/  IADD3 R6, P1, PT, R1, UR4, RZ ;  /* 0x0000000401067c10 */ /* 0x008fca000ff3e0ff */
[----:B--2---:R-:W-:Y:S02]  /*0090*/  IMAD.X R7, RZ, RZ, UR5, P1 ;  /* 0x00000005ff077e24 */ /* 0x004fe400088e06ff */
[----:B-1----:R-:W-:-:S05]  /*00a0*/  IMAD R5, R3, R16, R2 ;  /* 0x0000001003057224 */ /* 0x002fca00078e0202 */
[----:B0-----:R-:W-:-:S13]  /*00b0*/  ISETP.GE.AND P0, PT, R5, UR6, PT ;  /* 0x0000000605007c0c */ /* 0x001fda000bf06270 */
[----:B------:R-:W-:Y:S05]  /*00c0*/  @P0 EXIT ;  /* 0x000000000000094d */ /* 0x000fea0003800000 */
[----:B------:R-:W0:Y:S01]  /*00d0*/  LDC.64 R8, c[0x0][0x388] ;  /* 0x0000e200ff087b82 */ /* 0x000e220000000a00 */
[----:B------:R-:W1:Y:S07]  /*00e0*/  LDCU.64 UR36, c[0x0][0x358] ;  /* 0x00006b00ff2477ac */ /* 0x000e6e0008000a00 */
[----:B------:R-:W2:Y:S01]  /*00f0*/  LDC.64 R10, c[0x0][0x390] ;  /* 0x0000e400ff0a7b82 */ /* 0x000ea20000000a00 */
[----:B0-----:R-:W-:-:S06]  /*0100*/  IMAD.WIDE R8, R5, 0x4, R8 ;  /* 0x0000000405087825 */ /* 0x001fcc00078e0208 */
[----:B-1----:R-:W3:Y:S01]  /*0110*/  LDG.E R8, desc[UR36][R8.64] ;  /* 0x0000002408087981 */ /* 0x002ee2000c1e1900 */
[----:B--2---:R-:W-:-:S06]  /*0120*/  IMAD.WIDE R10, R5, 0x4, R10 ;  /* 0x00000004050a7825 */ /* 0x004fcc00078e020a */
[----:B------:R-:W3:Y:S01]  /*0130*/  LDG.E R11, desc[UR36][R10.64] ;  /* 0x000000240a0b7981 */ /* 0x000ee2000c1e1900 */
[----:B------:R-:W0:Y:S01]  /*0140*/  S2R R0, SR_CgaCtaId ;  /* 0x0000000000007919 */ /* 0x000e220000008800 */
[----:B------:R-:W-:Y:S02]  /*0150*/  MOV R5, 0x400 ;  /* 0x0000040000057802 */ /* 0x000fe40000000f00 */
[----:B------:R-:W-:Y:S02]  /*0160*/  ISETP.NE.AND P0, PT, R2, RZ, PT ;  /* 0x000000ff0200720c */ /* 0x000fe40003f05270 */
[----:B0-----:R-:W-:-:S05]  /*0170*/  LEA R5, R0, R5, 0x18 ;  /* 0x0000000500057211 */ /* 0x001fca00078ec0ff */
[----:B------:R-:W-:Y:S02]  /*0180*/  IMAD R13, R2, 0x4, R5 ;  /* 0x00000004020d7824 */ /* 0x000fe400078e0205 */
[----:B---3--:R-:W-:-:S05]  /*0190*/  IMAD R0, R8, R11, RZ ;  /* 0x0000000b08007224 */ /* 0x008fca00078e02ff */
[----:B------:R0:W-:Y:S01]  /*01a0*/  STS [R13], R0 ;  /* 0x000000000d007388 */ /* 0x0001e20000000800 */
[----:B------:R-:W-:Y:S06]  /*01b0*/  BAR.SYNC.DEFER_BLOCKING 0x0 ;  /* 0x0000000000007b1d */ /* 0x000fec0000010000 */
[----:B------:R-:W-:Y:S05]  /*01c0*/  @P0 EXIT ;  /* 0x000000000000094d */ /* 0x000fea0003800000 */
[C---:B------:R-:W-:Y:S01]  /*01d0*/  ISETP.GE.U32.AND P1, PT, R3.reuse, 0x10, PT ;  /* 0x000000100300780c */ /* 0x040fe20003f26070 */
[----:B0-----:R-:W-:Y:S01]  /*01e0*/  IMAD.MOV.U32 R0, RZ, RZ, RZ ;  /* 0x000000ffff007224 */ /* 0x001fe200078e00ff */
[----:B------:R-:W-:Y:S01]  /*01f0*/  LOP3.LUT R18, R3, 0xf, RZ, 0xc0, !PT ;  /* 0x0000000f03127812 */ /* 0x000fe200078ec0ff */
[----:B------:R-:W-:-:S03]  /*0200*/  IMAD.MOV.U32 R17, RZ, RZ, RZ ;  /* 0x000000ffff117224 */ /* 0x000fc600078e00ff */
[----:B------:R-:W-:-:S07]  /*0210*/  ISETP.NE.AND P0, PT, R18, RZ, PT ;  /* 0x000000ff1200720c */ /* 0x000fce0003f05270 */
[----:B------:R-:W-:Y:S06]  /*0220*/  @!P1 BRA `(.L_x_0) ;  /* 0x0000000000549947 */ /* 0x000fec0003800000 */
[----:B------:R-:W-:Y:S01]  /*0230*/  LOP3.LUT R4, R3, 0xfffffff0, RZ, 0xc0, !PT ;  /* 0xfffffff003047812 */ /* 0x000fe200078ec0ff */
[----:B------:R-:W-:Y:S01]  /*0240*/  VIADD R2, R5, 0x20 ;  /* 0x0000002005027836 */ /* 0x000fe20000000000 */
[----:B------:R-:W-:Y:S01]  /*0250*/  LOP3.LUT R0, R3, 0x7f0, RZ, 0xc0, !PT ;  /* 0x000007f003007812 */ /* 0x000fe200078ec0ff */
[----:B------:R-:W-:Y:S02]  /*0260*/  IMAD.MOV.U32 R17, RZ, RZ, RZ ;  /* 0x000000ffff117224 */ /* 0x000fe400078e00ff */
[----:B------:R-:W-:-:S07]  /*0270*/  IMAD.MOV R4, RZ, RZ, -R4 ;  /* 0x000000ffff047224 */ /* 0x000fce00078e0a04 */
.L_x_1:
[----:B------:R-:W0:Y:S01]  /*0280*/  LDS.128 R8, [R2+-0x20] ;  /* 0xffffe00002087984 */ /* 0x000e220000000c00 */
[----:B------:R-:W-:-:S03]  /*0290*/  VIADD R4, R4, 0x10 ;  /* 0x0000001004047836 */ /* 0x000fc60000000000 */
[----:B------:R-:W1:Y:S02]  /*02a0*/  LDS.128 R12, [R2+-0x10] ;  /* 0xfffff000020c7984 */ /* 0x000e640000000c00 */
[----:B------:R-:W-:Y:S02]  /*02b0*/  ISETP.NE.AND P1, PT, R4, RZ, PT ;  /* 0x000000ff0400720c */ /* 0x000fe40003f25270 */
[----:B------:R-:W2:Y:S04]  /*02c0*/  LDS.128 R20, [R2] ;  /* 0x0000000002147984 */ /* 0x000ea80000000c00 */
[----:B------:R3:W4:Y:S02]  /*02d0*/  LDS.128 R24, [R2+0x10] ;  /* 0x0000100002187984 */ /* 0x0007240000000c00 */
[----:B---3--:R-:W-:Y:S01]  /*02e0*/  VIADD R2, R2, 0x40 ;  /* 0x0000004002027836 */ /* 0x008fe20000000000 */
[----:B0-----:R-:W-:-:S04]  /*02f0*/  IADD3 R8, PT, PT, R9, R8, R17 ;  /* 0x0000000809087210 */ /* 0x001fc80007ffe011 */
[----:B------:R-:W-:-:S04]  /*0300*/  IADD3 R8, PT, PT, R11, R10, R8 ;  /* 0x0000000a0b087210 */ /* 0x000fc80007ffe008 */
[----:B-1----:R-:W-:-:S04]  /*0310*/  IADD3 R8, PT, PT, R13, R12, R8 ;  /* 0x0000000c0d087210 */ /* 0x002fc80007ffe008 */
[----:B------:R-:W-:-:S04]  /*0320*/  IADD3 R8, PT, PT, R15, R14, R8 ;  /* 0x0000000e0f087210 */ /* 0x000fc80007ffe008 */
[----:B--2---:R-:W-:-:S04]  /*0330*/  IADD3 R8, PT, PT, R21, R20, R8 ;  /* 0x0000001415087210 */ /* 0x004fc80007ffe008 */
[----:B------:R-:W-:-:S04]  /*0340*/  IADD3 R8, PT, PT, R23, R22, R8 ;  /* 0x0000001617087210 */ /* 0x000fc80007ffe008 */
[----:B----4-:R-:W-:-:S04]  /*0350*/  IADD3 R8, PT, PT, R25, R24, R8 ;  /* 0x0000001819087210 */ /* 0x010fc80007ffe008 */
[----:B------:R-:W-:Y:S01]  /*0360*/  IADD3 R17, PT, PT, R27, R26, R8 ;  /* 0x0000001a1b117210 */ /* 0x000fe20007ffe008 */
[----:B------:R-:W-:Y:S06]  /*0370*/  @P1 BRA `(.L_x_1) ;  /* 0xfffffffc00c01947 */ /* 0x000fec000383ffff */
.L_x_0:
[----:B------:R-:W-:Y:S05]  /*0380*/  @!P0 BRA `(.L_x_2) ;  /* 0x0000000000788947 */ /* 0x000fea0003800000 */
[----:B------:R-:W-:Y:S02]  /*0390*/  ISETP.GE.U32.AND P0, PT, R18, 0x8, PT ;  /* 0x000000081200780c */ /* 0x000fe40003f06070 */
[----:B------:R-:W-:-:S04]  /*03a0*/  LOP3.LUT R4, R3, 0x7, RZ, 0xc0, !PT ;  /* 0x0000000703047812 */ /* 0x000fc800078ec0ff */
[----:B------:R-:W-:-:S07]  /*03b0*/  ISETP.NE.AND P1, PT, R4, RZ, PT ;  /* 0x000000ff0400720c */ /* 0x000fce0003f25270 */
[----:B------:R-:W-:Y:S06]  /*03c0*/  @!P0 BRA `(.L_x_3) ;  /* 0x0000000000208947 */ /* 0x000fec0003800000 */
[C---:B------:R-:W-:Y:S02]  /*03d0*/  IMAD R2, R0.reuse, 0x4, R5 ;  /* 0x0000000400027824 */ /* 0x040fe400078e0205 */
[----:B------:R-:W-:-:S03]  /*03e0*/  VIADD R0, R0, 0x8 ;  /* 0x0000000800007836 */ /* 0x000fc60000000000 */
[----:B------:R-:W0:Y:S04]  /*03f0*/  LDS.128 R8, [R2] ;  /* 0x0000000002087984 */ /* 0x000e280000000c00 */
[----:B------:R-:W1:Y:S01]  /*0400*/  LDS.128 R12, [R2+0x10] ;  /* 0x00001000020c7984 */ /* 0x000e620000000c00 */
[----:B0-----:R-:W-:-:S04]  /*0410*/  IADD3 R8, PT, PT, R9, R8, R17 ;  /* 0x0000000809087210 */ /* 0x001fc80007ffe011 */
[----:B------:R-:W-:-:S04]  /*0420*/  IADD3 R8, PT, PT, R11, R10, R8 ;  /* 0x0000000a0b087210 */ /* 0x000fc80007ffe008 */
[----:B-1----:R-:W-:-:S04]  /*0430*/  IADD3 R8, PT, PT, R13, R12, R8 ;  /* 0x0000000c0d087210 */ /* 0x002fc80007ffe008 */
[----:B------:R-:W-:-:S07]  /*0440*/  IADD3 R17, PT, PT, R15, R14, R8 ;  /* 0x0000000e0f117210 */ /* 0x000fce0007ffe008 */
.L_x_3:
[----:B------:R-:W-:Y:S05]  /*0450*/  @!P1 BRA `(.L_x_2) ;  /* 0x0000000000449947 */ /* 0x000fea0003800000 */
[----:B------:R-:W-:Y:S02]  /*0460*/  ISETP.GE.U32.AND P0, PT, R4, 0x4, PT ;  /* 0x000000040400780c */ /* 0x000fe40003f06070 */
[----:B------:R-:W-:-:S04]  /*0470*/  LOP3.LUT R3, R3, 0x3, RZ, 0xc0, !PT ;  /* 0x0000000303037812 */ /* 0x000fc800078ec0ff */
[----:B------:R-:W-:-:S07]  /*0480*/  ISETP.NE.AND P1, PT, R3, RZ, PT ;  /* 0x000000ff0300720c */ /* 0x000fce0003f25270 */
[C---:B------:R-:W-:Y:S02]  /*0490*/  @P0 IMAD R8, R0.reuse, 0x4, R5 ;  /* 0x0000000400080824 */ /* 0x040fe400078e0205 */
[----:B------:R-:W-:-:S04]  /*04a0*/  @P0 VIADD R0, R0, 0x4 ;  /* 0x0000000400000836 */ /* 0x000fc80000000000 */
[----:B------:R-:W0:Y:S02]  /*04b0*/  @P0 LDS.128 R8, [R8] ;  /* 0x0000000008080984 */ /* 0x000e240000000c00 */
[----:B0-----:R-:W-:-:S04]  /*04c0*/  @P0 IADD3 R9, PT, PT, R9, R8, R17 ;  /* 0x0000000809090210 */ /* 0x001fc80007ffe011 */
[----:B------:R-:W-:Y:S01]  /*04d0*/  @P0 IADD3 R17, PT, PT, R11, R10, R9 ;  /* 0x0000000a0b110210 */ /* 0x000fe20007ffe009 */
[----:B------:R-:W-:Y:S06]  /*04e0*/  @!P1 BRA `(.L_x_2) ;  /* 0x0000000000209947 */ /* 0x000fec0003800000 */
[----:B------:R-:W-:Y:S02]  /*04f0*/  IMAD R0, R0, 0x4, R5 ;  /* 0x0000000400007824 */ /* 0x000fe400078e0205 */
[----:B------:R-:W-:-:S07]  /*0500*/  IMAD.MOV R3, RZ, RZ, -R3 ;  /* 0x000000ffff037224 */ /* 0x000fce00078e0a03 */
.L_x_4:
[----:B------:R0:W1:Y:S01]  /*0510*/  LDS R2, [R0] ;  /* 0x0000000000027984 */ /* 0x0000620000000800 */
[----:B------:R-:W-:-:S05]  /*0520*/  VIADD R3, R3, 0x1 ;  /* 0x0000000103037836 */ /* 0x000fca0000000000 */
[----:B------:R-:W-:Y:S01]  /*0530*/  ISETP.NE.AND P0, PT, R3, RZ, PT ;  /* 0x000000ff0300720c */ /* 0x000fe20003f05270 */
[----:B0-----:R-:W-:Y:S02]  /*0540*/  VIADD R0, R0, 0x4 ;  /* 0x0000000400007836 */ /* 0x001fe40000000000 */
[----:B-1----:R-:W-:-:S10]  /*0550*/  IMAD.IADD R17, R2, 0x1, R17 ;  /* 0x0000000102117824 */ /* 0x002fd400078e0211 */
[----:B------:R-:W-:Y:S05]  /*0560*/  @P0 BRA `(.L_x_4) ;  /* 0xfffffffc00e80947 */ /* 0x000fea000383ffff */
.L_x_2:
[----:B------:R-:W-:Y:S01]  /*0570*/  MOV R0, 0x0 ;  /* 0x0000000000007802 */ /* 0x000fe20000000f00 */
[----:B------:R0:W-:Y:S01]  /*0580*/  STL.64 [R1], R16 ;  /* 0x0000001001007387 */ /* 0x0001e20000100a00 */
[----:B------:R-:W1:Y:S02]  /*0590*/  LDCU.64 UR4, c[0x4][0x8] ;  /* 0x01000100ff0477ac */ /* 0x000e640008000a00 */
[----:B------:R0:W2:Y:S01]  /*05a0*/  LDC.64 R2, c[0x4][R0] ;  /* 0x0100000000027b82 */ /* 0x0000a20000000a00 */
[----:B-1----:R-:W-:Y:S02]  /*05b0*/  IMAD.U32 R4, RZ, RZ, UR4 ;  /* 0x00000004ff047e24 */ /* 0x002fe4000f8e00ff */
[----:B0-----:R-:W-:-:S07]  /*05c0*/  IMAD.U32 R5, RZ, RZ, UR5 ;  /* 0x00000005ff057e24 */ /* 0x001fce000f8e00ff */
[----:B------:R-:W-:-:S07]  /*05d0*/  LEPC R20, `(.L_x_5) ;  /* 0x000000001014794e */ /* 0x000fce0000000000 */
[----:B--2---:R-:W-:Y:S05]  /*05e0*/  CALL.ABS.NOINC R2 ;  /* 0x0000000002007343 */ /* 0x004fea0003c00000 */
.L_x_5:
[----:B------:R-:W0:Y:S02]  /*05f0*/  LDC.64 R2, c[0x0][0x380] ;  /* 0x0000e000ff027b82 */ /* 0x000e240000000a00 */
[----:B0-----:R-:W-:Y:S01]  /*0600*/  REDG.E.ADD.STRONG.GPU desc[UR36][R2.64], R17 ;  /* 0x000000110200798e */ /* 0x001fe2000c12e124 */
[----:B------:R-:W-:Y:S05]  /*0610*/  EXIT ;  /* 0x000000000000794d */ /* 0x000fea0003800000 */
.L_x_6:
[----:B------:R-:W-:-:S00]  /*0620*/  BRA `(.L_x_6) ;  /* 0xfffffffc00fc7947 */ /* 0x000fc0000383ffff */
[----:B------:R-:W-:-:S00]  /*0630*/  NOP ;  /* 0x0000000000007918 */ /* 0x000fc00000000000 */
        /* <DEDUP_REMOVED lines=12> */
.L_x_7:


//--------------------- .nv.global.init           --------------------------
	.section	.nv.global.init,"aw",@progbits
.nv.global.init:
	.type		$str,@object
	.size		$str,(.L_0 - $str)
$str:
        /*0000*/ 	.byte	0x42, 0x6c, 0x6f, 0x63, 0x6b, 0x5f, 0x25, 0x64, 0x2c, 0x20, 0x62, 0x6c, 0x6f, 0x63, 0x6b, 0x53
        /*0010*/ 	.byte	0x75, 0x6d, 0x20, 0x3d, 0x20, 0x25, 0x64, 0x0a, 0x00
.L_0:


//--------------------- .nv.shared._Z9dotKernelPiPKiS1_i --------------------------
	.section	.nv.shared._Z9dotKernelPiPKiS1_i,"aw",@nobits
	.sectionflags	@""
	.align	4
.nv.shared._Z9dotKernelPiPKiS1_i:
	.zero		1280


//--------------------- .nv.shared.reserved.0     --------------------------
	.section	.nv.shared.reserved.0,"aw",@nobits
	.weak		__nv_reservedSMEM_offset_0_alias
	.size		__nv_reservedSMEM_offset_0_alias, 0, 64
	.other		__nv_reservedSMEM_offset_0_alias,@"STO_CUDA_RESERVED_SHARED STV_DEFAULT"
__nv_reservedSMEM_offset_0_alias:
	.zero		0
	.zero		64


//--------------------- .nv.constant0._Z9dotKernelPiPKiS1_i --------------------------
	.section	.nv.constant0._Z9dotKernelPiPKiS1_i,"a",@progbits
	.sectionflags	@""
	.align	4
.nv.constant0._Z9dotKernelPiPKiS1_i:
	.zero		924


//--------------------- SYMBOLS --------------------------

	.type		.nv.reservedSmem.offset0,@object
	.size		.nv.reservedSmem.offset0,0x4
	.type		.nv.reservedSmem.cap,@object
	.size		.nv.reservedSmem.cap,0x4
	.type		vprintf,@function
